//
// Generated by NVIDIA NVVM Compiler
//
// Compiler Build ID: CL-36424714
// Cuda compilation tools, release 13.0, V13.0.88
// Based on NVVM 20.0.0
//

.version 9.0
.target sm_100
.address_size 64

	// .globl	_Z16uvm_touch_kernelPfmmf

.visible .entry _Z16uvm_touch_kernelPfmmf(
	.param .u64 .ptr .align 1 _Z16uvm_touch_kernelPfmmf_param_0,
	.param .u64 _Z16uvm_touch_kernelPfmmf_param_1,
	.param .u64 _Z16uvm_touch_kernelPfmmf_param_2,
	.param .f32 _Z16uvm_touch_kernelPfmmf_param_3
)
{
	.reg .pred 	%p<2>;
	.reg .b32 	%r<5>;
	.reg .b32 	%f<4>;
	.reg .b64 	%rd<9>;

	ld.param.u64 	%rd2, [_Z16uvm_touch_kernelPfmmf_param_0];
	ld.param.u64 	%rd3, [_Z16uvm_touch_kernelPfmmf_param_1];
	ld.param.u64 	%rd4, [_Z16uvm_touch_kernelPfmmf_param_2];
	ld.param.f32 	%f1, [_Z16uvm_touch_kernelPfmmf_param_3];
	mov.u32 	%r1, %ctaid.x;
	mov.u32 	%r2, %ntid.x;
	mov.u32 	%r3, %tid.x;
	mad.lo.s32 	%r4, %r1, %r2, %r3;
	cvt.u64.u32 	%rd1, %r4;
	setp.le.u64 	%p1, %rd4, %rd1;
	@%p1 bra 	$L__BB0_2;
	cvta.to.global.u64 	%rd5, %rd2;
	add.s64 	%rd6, %rd3, %rd1;
	shl.b64 	%rd7, %rd6, 2;
	add.s64 	%rd8, %rd5, %rd7;
	ld.global.f32 	%f2, [%rd8];
	add.f32 	%f3, %f1, %f2;
	st.global.f32 	[%rd8], %f3;
$L__BB0_2:
	ret;

}


// ===== COMPILED SASS (sm_100) =====

	.target	sm_100

	.elftype	@"ET_EXEC"


//--------------------- .note.nv.tkinfo           --------------------------
	.section	.note.nv.tkinfo,"",@"SHT_NOTE"
	.sectionflags	@"SHF_NOTE_NV_TKINFO"
	.tkinfo
        /*0018*/ 	.word	0x00000002
        /*0030*/ 	.string	""
        /*0030*/ 	.string	"ptxas"
        /*0030*/ 	.string	"Cuda compilation tools, release 13.0, V13.0.88"
        /*0030*/ 	.string	"Build cuda_13.0.r13.0/compiler.36424714_0"
        /*0030*/ 	.string	"-arch sm_100 -m 64 "



//--------------------- .note.nv.cuinfo           --------------------------
	.section	.note.nv.cuinfo,"",@"SHT_NOTE"
	.sectionflags	@"SHF_NOTE_NV_CUINFO"
        /*0018*/ 	.short	0x0002
        /*001a*/ 	.short	0x0064
        /*001c*/ 	.short	0x0082
	.zero		2


//--------------------- .nv.info                  --------------------------
	.section	.nv.info,"",@"SHT_CUDA_INFO"
	.align	4


	//----- nvinfo : EIATTR_REGCOUNT
	.align		4
        /*0000*/ 	.byte	0x04, 0x2f
        /*0002*/ 	.short	(.L_1 - .L_0)
	.align		4
.L_0:
        /*0004*/ 	.word	index@(_Z16uvm_touch_kernelPfmmf)
        /*0008*/ 	.word	0x00000008


	//----- nvinfo : EIATTR_FRAME_SIZE
	.align		4
.L_1:
        /*000c*/ 	.byte	0x04, 0x11
        /*000e*/ 	.short	(.L_3 - .L_2)
	.align		4
.L_2:
        /*0010*/ 	.word	index@(_Z16uvm_touch_kernelPfmmf)
        /*0014*/ 	.word	0x00000000


	//----- nvinfo : EIATTR_MIN_STACK_SIZE
	.align		4
.L_3:
        /*0018*/ 	.byte	0x04, 0x12
        /*001a*/ 	.short	(.L_5 - .L_4)
	.align		4
.L_4:
        /*001c*/ 	.word	index@(_Z16uvm_touch_kernelPfmmf)
        /*0020*/ 	.word	0x00000000
.L_5:


//--------------------- .nv.compat                --------------------------
	.section	.nv.compat,"",@"SHT_CUDA_COMPAT_INFO"
	.align	4
        /*0000*/ 	.byte	0x02, 0x09, 0x00, 0x00, 0x02, 0x02, 0x01, 0x00, 0x02, 0x05, 0x05, 0x00, 0x03, 0x07, 0x01, 0x01
        /*0010*/ 	.byte	0x02, 0x03, 0x00, 0x00, 0x02, 0x06, 0x01, 0x00, 0x04, 0x0b, 0x08, 0x00, 0x09, 0x00, 0x00, 0x00
        /*0020*/ 	.byte	0x00, 0x00, 0x00, 0x00


//--------------------- .nv.info._Z16uvm_touch_kernelPfmmf --------------------------
	.section	.nv.info._Z16uvm_touch_kernelPfmmf,"",@"SHT_CUDA_INFO"
	.sectionflags	@""
	.align	4


	//----- nvinfo : EIATTR_CUDA_API_VERSION
	.align		4
        /*0000*/ 	.byte	0x04, 0x37
        /*0002*/ 	.short	(.L_7 - .L_6)
.L_6:
        /*0004*/ 	.word	0x00000082


	//----- nvinfo : EIATTR_KPARAM_INFO
	.align		4
.L_7:
        /*0008*/ 	.byte	0x04, 0x17
        /*000a*/ 	.short	(.L_9 - .L_8)
.L_8:
        /*000c*/ 	.word	0x00000000
        /*0010*/ 	.short	0x0003
        /*0012*/ 	.short	0x0018
        /*0014*/ 	.byte	0x00, 0xf0, 0x11, 0x00


	//----- nvinfo : EIATTR_KPARAM_INFO
	.align		4
.L_9:
        /*0018*/ 	.byte	0x04, 0x17
        /*001a*/ 	.short	(.L_11 - .L_10)
.L_10:
        /*001c*/ 	.word	0x00000000
        /*0020*/ 	.short	0x0002
        /*0022*/ 	.short	0x0010
        /*0024*/ 	.byte	0x00, 0xf0, 0x21, 0x00


	//----- nvinfo : EIATTR_KPARAM_INFO
	.align		4
.L_11:
        /*0028*/ 	.byte	0x04, 0x17
        /*002a*/ 	.short	(.L_13 - .L_12)
.L_12:
        /*002c*/ 	.word	0x00000000
        /*0030*/ 	.short	0x0001
        /*0032*/ 	.short	0x0008
        /*0034*/ 	.byte	0x00, 0xf0, 0x21, 0x00


	//----- nvinfo : EIATTR_KPARAM_INFO
	.align		4
.L_13:
        /*0038*/ 	.byte	0x04, 0x17
        /*003a*/ 	.short	(.L_15 - .L_14)
.L_14:
        /*003c*/ 	.word	0x00000000
        /*0040*/ 	.short	0x0000
        /*0042*/ 	.short	0x0000
        /*0044*/ 	.byte	0x00, 0xf5, 0x21, 0x00


	//----- nvinfo : EIATTR_SPARSE_MMA_MASK
	.align		4
.L_15:
        /*0048*/ 	.byte	0x03, 0x50
        /*004a*/ 	.short	0x0000


	//----- nvinfo : EIATTR_MAXREG_COUNT
	.align		4
        /*004c*/ 	.byte	0x03, 0x1b
        /*004e*/ 	.short	0x00ff


	//----- nvinfo : EIATTR_MERCURY_ISA_VERSION
	.align		4
        /*0050*/ 	.byte	0x03, 0x5f
        /*0052*/ 	.short	0x0101


	//----- nvinfo : EIATTR_VRC_CTA_INIT_COUNT
	.align		4
        /*0054*/ 	.byte	0x02, 0x4a
	.zero		1
	.zero		1


	//----- nvinfo : EIATTR_EXIT_INSTR_OFFSETS
	.align		4
        /*0058*/ 	.byte	0x04, 0x1c
        /*005a*/ 	.short	(.L_17 - .L_16)


	//   ....[0]....
.L_16:
        /*005c*/ 	.word	0x00000080


	//   ....[1]....
        /*0060*/ 	.word	0x00000130


	//----- nvinfo : EIATTR_CBANK_PARAM_SIZE
	.align		4
.L_17:
        /*0064*/ 	.byte	0x03, 0x19
        /*0066*/ 	.short	0x001c


	//----- nvinfo : EIATTR_PARAM_CBANK
	.align		4
        /*0068*/ 	.byte	0x04, 0x0a
        /*006a*/ 	.short	(.L_19 - .L_18)
	.align		4
.L_18:
        /*006c*/ 	.word	index@(.nv.constant0._Z16uvm_touch_kernelPfmmf)
        /*0070*/ 	.short	0x0380
        /*0072*/ 	.short	0x001c


	//----- nvinfo : EIATTR_SW_WAR
	.align		4
.L_19:
        /*0074*/ 	.byte	0x04, 0x36
        /*0076*/ 	.short	(.L_21 - .L_20)
.L_20:
        /*0078*/ 	.word	0x00000008
.L_21:


//--------------------- .nv.callgraph             --------------------------
	.section	.nv.callgraph,"",@"SHT_CUDA_CALLGRAPH"
	.align	4
	.sectionentsize	8
	.align		4
        /*0000*/ 	.word	0x00000000
	.align		4
        /*0004*/ 	.word	0xffffffff
	.align		4
        /*0008*/ 	.word	0x00000000
	.align		4
        /*000c*/ 	.word	0xfffffffe
	.align		4
        /*0010*/ 	.word	0x00000000
	.align		4
        /*0014*/ 	.word	0xfffffffd
	.align		4
        /*0018*/ 	.word	0x00000000
	.align		4
        /*001c*/ 	.word	0xfffffffc


//--------------------- .text._Z16uvm_touch_kernelPfmmf --------------------------
	.section	.text._Z16uvm_touch_kernelPfmmf,"ax",@progbits
	.align	128
        .global         _Z16uvm_touch_kernelPfmmf
        .type           _Z16uvm_touch_kernelPfmmf,@function
        .size           _Z16uvm_touch_kernelPfmmf,(.L_x_1 - _Z16uvm_touch_kernelPfmmf)
        .other          _Z16uvm_touch_kernelPfmmf,@"STO_CUDA_ENTRY STV_DEFAULT"
_Z16uvm_touch_kernelPfmmf:
.text._Z16uvm_touch_kernelPfmmf:
[----:B------:R-:W-:Y:S01]  /*0000*/  LDC R1, c[0x0][0x37c] ;  /* 0x0000df00ff017b82 */ /* 0x000fe20000000800 */
[----:B------:R-:W0:Y:S07]  /*0010*/  S2R R3, SR_TID.X ;  /* 0x0000000000037919 */ /* 0x000e2e0000002100 */
[----:B------:R-:W0:Y:S01]  /*0020*/  S2UR UR4, SR_CTAID.X ;  /* 0x00000000000479c3 */ /* 0x000e220000002500 */
[----:B------:R-:W1:Y:S07]  /*0030*/  LDCU.64 UR6, c[0x0][0x390] ;  /* 0x00007200ff0677ac */ /* 0x000e6e0008000a00 */
[----:B------:R-:W0:Y:S02]  /*0040*/  LDC R0, c[0x0][0x360] ;  /* 0x0000d800ff007b82 */ /* 0x000e240000000800 */
[----:B0-----:R-:W-:-:S05]  /*0050*/  IMAD R0, R0, UR4, R3 ;  /* 0x0000000400007c24 */ /* 0x001fca000f8e0203 */
[----:B-1----:R-:W-:-:S04]  /*0060*/  ISETP.GE.U32.AND P0, PT, R0, UR6, PT ;  /* 0x0000000600007c0c */ /* 0x002fc8000bf06070 */
[----:B------:R-:W-:-:S13]  /*0070*/  ISETP.GE.U32.AND.EX P0, PT, RZ, UR7, PT, P0 ;  /* 0x00000007ff007c0c */ /* 0x000fda000bf06100 */
[----:B------:R-:W-:Y:S05]  /*0080*/  @P0 EXIT ;  /* 0x000000000000094d */ /* 0x000fea0003800000 */
[----:B------:R-:W0:Y:S01]  /*0090*/  LDCU.128 UR8, c[0x0][0x380] ;  /* 0x00007000ff0877ac */ /* 0x000e220008000c00 */
[----:B------:R-:W1:Y:S01]  /*00a0*/  LDCU.64 UR4, c[0x0][0x358] ;  /* 0x00006b00ff0477ac */ /* 0x000e620008000a00 */
[----:B------:R-:W2:Y:S01]  /*00b0*/  LDCU UR6, c[0x0][0x398] ;  /* 0x00007300ff0677ac */ /* 0x000ea20008000800 */
[----:B0-----:R-:W-:-:S05]  /*00c0*/  IADD3 R0, P0, PT, R0, UR10, RZ ;  /* 0x0000000a00007c10 */ /* 0x001fca000ff1e0ff */
[----:B------:R-:W-:Y:S01]  /*00d0*/  IMAD.X R3, RZ, RZ, UR11, P0 ;  /* 0x0000000bff037e24 */ /* 0x000fe200080e06ff */
[----:B------:R-:W-:-:S04]  /*00e0*/  LEA R2, P0, R0, UR8, 0x2 ;  /* 0x0000000800027c11 */ /* 0x000fc8000f8010ff */
[----:B------:R-:W-:-:S05]  /*00f0*/  LEA.HI.X R3, R0, UR9, R3, 0x2, P0 ;  /* 0x0000000900037c11 */ /* 0x000fca00080f1403 */
[----:B-1----:R-:W2:Y:S02]  /*0100*/  LDG.E R0, desc[UR4][R2.64] ;  /* 0x0000000402007981 */ /* 0x002ea4000c1e1900 */
[----:B--2---:R-:W-:-:S05]  /*0110*/  FADD R5, R0, UR6 ;  /* 0x0000000600057e21 */ /* 0x004fca0008000000 */
[----:B------:R-:W-:Y:S01]  /*0120*/  STG.E desc[UR4][R2.64], R5 ;  /* 0x0000000502007986 */ /* 0x000fe2000c101904 */
[----:B------:R-:W-:Y:S05]  /*0130*/  EXIT ;  /* 0x000000000000794d */ /* 0x000fea0003800000 */
.L_x_0:
[----:B------:R-:W-:-:S00]  /*0140*/  BRA `(.L_x_0) ;  /* 0xfffffffc00fc7947 */ /* 0x000fc0000383ffff */
[----:B------:R-:W-:-:S00]  /*0150*/  NOP ;  /* 0x0000000000007918 */ /* 0x000fc00000000000 */
        /* <DEDUP_REMOVED lines=10> */
.L_x_1:


//--------------------- .nv.shared.reserved.0     --------------------------
	.section	.nv.shared.reserved.0,"aw",@nobits
	.weak		__nv_reservedSMEM_offset_0_alias
	.size		__nv_reservedSMEM_offset_0_alias, 0, 64
	.other		__nv_reservedSMEM_offset_0_alias,@"STO_CUDA_RESERVED_SHARED STV_DEFAULT"
__nv_reservedSMEM_offset_0_alias:
	.zero		0
	.zero		64


//--------------------- .nv.constant0._Z16uvm_touch_kernelPfmmf --------------------------
	.section	.nv.constant0._Z16uvm_touch_kernelPfmmf,"a",@progbits
	.sectionflags	@""
	.align	4
.nv.constant0._Z16uvm_touch_kernelPfmmf:
	.zero		924


//--------------------- SYMBOLS --------------------------

	.type		.nv.reservedSmem.offset0,@object
	.size		.nv.reservedSmem.offset0,0x4
